//
// Generated by NVIDIA NVVM Compiler
//
// Compiler Build ID: CL-36424714
// Cuda compilation tools, release 13.0, V13.0.88
// Based on NVVM 20.0.0
//

.version 9.0
.target sm_100
.address_size 64

	// .globl	das_low_res

.visible .entry das_low_res(
	.param .u64 .ptr .align 1 das_low_res_param_0,
	.param .u64 .ptr .align 1 das_low_res_param_1,
	.param .u32 das_low_res_param_2,
	.param .u32 das_low_res_param_3,
	.param .u32 das_low_res_param_4,
	.param .u32 das_low_res_param_5,
	.param .f64 das_low_res_param_6,
	.param .f64 das_low_res_param_7,
	.param .u64 .ptr .align 1 das_low_res_param_8,
	.param .u32 das_low_res_param_9,
	.param .u32 das_low_res_param_10,
	.param .u32 das_low_res_param_11,
	.param .u64 .ptr .align 1 das_low_res_param_12,
	.param .f64 das_low_res_param_13
)
{
	.reg .pred 	%p<36>;
	.reg .b32 	%r<80>;
	.reg .b64 	%rd<46>;
	.reg .b64 	%fd<166>;

	ld.param.u64 	%rd11, [das_low_res_param_0];
	ld.param.u64 	%rd12, [das_low_res_param_1];
	ld.param.u32 	%r19, [das_low_res_param_3];
	ld.param.u32 	%r20, [das_low_res_param_4];
	ld.param.u32 	%r23, [das_low_res_param_5];
	ld.param.f64 	%fd19, [das_low_res_param_7];
	ld.param.u64 	%rd13, [das_low_res_param_8];
	ld.param.u32 	%r22, [das_low_res_param_9];
	ld.param.u32 	%r24, [das_low_res_param_10];
	ld.param.u32 	%r25, [das_low_res_param_11];
	ld.param.u64 	%rd14, [das_low_res_param_12];
	ld.param.f64 	%fd20, [das_low_res_param_13];
	cvta.to.global.u64 	%rd1, %rd12;
	cvta.to.global.u64 	%rd2, %rd13;
	cvta.to.global.u64 	%rd3, %rd14;
	mov.u32 	%r26, %ctaid.x;
	mov.u32 	%r27, %ntid.x;
	mov.u32 	%r28, %tid.x;
	mad.lo.s32 	%r1, %r26, %r27, %r28;
	mov.u32 	%r29, %ctaid.y;
	mov.u32 	%r30, %ntid.y;
	mov.u32 	%r31, %tid.y;
	mad.lo.s32 	%r32, %r29, %r30, %r31;
	setp.ge.s32 	%p1, %r1, %r20;
	setp.lt.s32 	%p2, %r1, %r24;
	or.pred  	%p3, %p1, %p2;
	setp.gt.s32 	%p4, %r1, %r25;
	or.pred  	%p5, %p3, %p4;
	setp.ge.s32 	%p6, %r32, %r23;
	or.pred  	%p7, %p5, %p6;
	@%p7 bra 	$L__BB0_23;
	ld.param.u32 	%r69, [das_low_res_param_2];
	mad.lo.s32 	%r3, %r23, %r1, %r32;
	mul.lo.s32 	%r4, %r23, %r20;
	mul.lo.s32 	%r5, %r22, %r4;
	setp.lt.s32 	%p8, %r69, 1;
	@%p8 bra 	$L__BB0_23;
	ld.param.u32 	%r70, [das_low_res_param_2];
	add.s32 	%r34, %r5, %r3;
	mul.wide.s32 	%rd15, %r34, 8;
	add.s64 	%rd4, %rd3, %rd15;
	add.s32 	%r35, %r19, -1;
	cvt.rn.f64.s32 	%fd1, %r35;
	cvta.to.global.u64 	%rd16, %rd11;
	mul.wide.s32 	%rd17, %r3, 8;
	add.s64 	%rd5, %rd16, %rd17;
	setp.lt.u32 	%p9, %r70, 4;
	mov.b32 	%r79, 0;
	@%p9 bra 	$L__BB0_13;
	ld.param.u32 	%r71, [das_low_res_param_2];
	and.b32  	%r37, %r71, 2147483644;
	neg.s32 	%r77, %r37;
	mov.b32 	%r76, 0;
	mov.u32 	%r75, %r3;
$L__BB0_4:
	.pragma "nounroll";
	ld.global.f64 	%fd163, [%rd4];
	mul.wide.s32 	%rd18, %r75, 8;
	add.s64 	%rd6, %rd3, %rd18;
	ld.global.f64 	%fd21, [%rd6];
	add.f64 	%fd22, %fd163, %fd21;
	add.f64 	%fd23, %fd20, %fd22;
	fma.rn.f64 	%fd24, %fd19, %fd23, 0d3FF0000000000000;
	setp.ltu.f64 	%p10, %fd24, 0d3FF0000000000000;
	setp.gtu.f64 	%p11, %fd24, %fd1;
	or.pred  	%p12, %p10, %p11;
	@%p12 bra 	$L__BB0_6;
	cvt.rmi.f64.f64 	%fd25, %fd24;
	cvt.rzi.s32.f64 	%r38, %fd25;
	add.s32 	%r39, %r38, %r76;
	mul.wide.s32 	%rd19, %r39, 8;
	add.s64 	%rd20, %rd2, %rd19;
	ld.global.f64 	%fd26, [%rd20];
	add.s32 	%r40, %r38, 1;
	cvt.rn.f64.s32 	%fd27, %r40;
	sub.f64 	%fd28, %fd27, %fd24;
	ld.global.f64 	%fd29, [%rd20+8];
	cvt.rn.f64.s32 	%fd30, %r38;
	sub.f64 	%fd31, %fd24, %fd30;
	mul.f64 	%fd32, %fd31, %fd29;
	fma.rn.f64 	%fd33, %fd28, %fd26, %fd32;
	mul.f64 	%fd34, %fd33, %fd33;
	add.s64 	%rd21, %rd1, %rd19;
	ld.global.f64 	%fd35, [%rd21];
	ld.global.f64 	%fd36, [%rd21+8];
	mul.f64 	%fd37, %fd31, %fd36;
	fma.rn.f64 	%fd38, %fd28, %fd35, %fd37;
	ld.global.f64 	%fd39, [%rd5];
	fma.rn.f64 	%fd40, %fd34, %fd38, %fd39;
	st.global.f64 	[%rd5], %fd40;
	ld.global.f64 	%fd163, [%rd4];
$L__BB0_6:
	mul.wide.s32 	%rd7, %r4, 8;
	add.s64 	%rd8, %rd6, %rd7;
	ld.global.f64 	%fd41, [%rd8];
	add.f64 	%fd42, %fd163, %fd41;
	add.f64 	%fd43, %fd20, %fd42;
	fma.rn.f64 	%fd44, %fd19, %fd43, 0d3FF0000000000000;
	setp.ltu.f64 	%p13, %fd44, 0d3FF0000000000000;
	setp.gtu.f64 	%p14, %fd44, %fd1;
	or.pred  	%p15, %p13, %p14;
	@%p15 bra 	$L__BB0_8;
	cvt.rmi.f64.f64 	%fd45, %fd44;
	cvt.rzi.s32.f64 	%r41, %fd45;
	add.s32 	%r42, %r19, %r41;
	add.s32 	%r43, %r42, %r76;
	mul.wide.s32 	%rd22, %r43, 8;
	add.s64 	%rd23, %rd2, %rd22;
	ld.global.f64 	%fd46, [%rd23];
	add.s32 	%r44, %r41, 1;
	cvt.rn.f64.s32 	%fd47, %r44;
	sub.f64 	%fd48, %fd47, %fd44;
	ld.global.f64 	%fd49, [%rd23+8];
	cvt.rn.f64.s32 	%fd50, %r41;
	sub.f64 	%fd51, %fd44, %fd50;
	mul.f64 	%fd52, %fd51, %fd49;
	fma.rn.f64 	%fd53, %fd48, %fd46, %fd52;
	mul.f64 	%fd54, %fd53, %fd53;
	add.s64 	%rd24, %rd1, %rd22;
	ld.global.f64 	%fd55, [%rd24];
	ld.global.f64 	%fd56, [%rd24+8];
	mul.f64 	%fd57, %fd51, %fd56;
	fma.rn.f64 	%fd58, %fd48, %fd55, %fd57;
	ld.global.f64 	%fd59, [%rd5];
	fma.rn.f64 	%fd60, %fd54, %fd58, %fd59;
	st.global.f64 	[%rd5], %fd60;
	ld.global.f64 	%fd163, [%rd4];
$L__BB0_8:
	add.s64 	%rd9, %rd8, %rd7;
	ld.global.f64 	%fd61, [%rd9];
	add.f64 	%fd62, %fd163, %fd61;
	add.f64 	%fd63, %fd20, %fd62;
	fma.rn.f64 	%fd64, %fd19, %fd63, 0d3FF0000000000000;
	setp.ltu.f64 	%p16, %fd64, 0d3FF0000000000000;
	setp.gtu.f64 	%p17, %fd64, %fd1;
	or.pred  	%p18, %p16, %p17;
	@%p18 bra 	$L__BB0_10;
	cvt.rmi.f64.f64 	%fd65, %fd64;
	cvt.rzi.s32.f64 	%r45, %fd65;
	shl.b32 	%r46, %r19, 1;
	add.s32 	%r47, %r46, %r45;
	add.s32 	%r48, %r47, %r76;
	mul.wide.s32 	%rd25, %r48, 8;
	add.s64 	%rd26, %rd2, %rd25;
	ld.global.f64 	%fd66, [%rd26];
	add.s32 	%r49, %r45, 1;
	cvt.rn.f64.s32 	%fd67, %r49;
	sub.f64 	%fd68, %fd67, %fd64;
	ld.global.f64 	%fd69, [%rd26+8];
	cvt.rn.f64.s32 	%fd70, %r45;
	sub.f64 	%fd71, %fd64, %fd70;
	mul.f64 	%fd72, %fd71, %fd69;
	fma.rn.f64 	%fd73, %fd68, %fd66, %fd72;
	mul.f64 	%fd74, %fd73, %fd73;
	add.s64 	%rd27, %rd1, %rd25;
	ld.global.f64 	%fd75, [%rd27];
	ld.global.f64 	%fd76, [%rd27+8];
	mul.f64 	%fd77, %fd71, %fd76;
	fma.rn.f64 	%fd78, %fd68, %fd75, %fd77;
	ld.global.f64 	%fd79, [%rd5];
	fma.rn.f64 	%fd80, %fd74, %fd78, %fd79;
	st.global.f64 	[%rd5], %fd80;
	ld.global.f64 	%fd163, [%rd4];
$L__BB0_10:
	add.s64 	%rd28, %rd9, %rd7;
	ld.global.f64 	%fd81, [%rd28];
	add.f64 	%fd82, %fd163, %fd81;
	add.f64 	%fd83, %fd20, %fd82;
	fma.rn.f64 	%fd84, %fd19, %fd83, 0d3FF0000000000000;
	setp.ltu.f64 	%p19, %fd84, 0d3FF0000000000000;
	setp.gtu.f64 	%p20, %fd84, %fd1;
	or.pred  	%p21, %p19, %p20;
	@%p21 bra 	$L__BB0_12;
	cvt.rmi.f64.f64 	%fd85, %fd84;
	cvt.rzi.s32.f64 	%r50, %fd85;
	mad.lo.s32 	%r51, %r19, 3, %r50;
	add.s32 	%r52, %r51, %r76;
	mul.wide.s32 	%rd29, %r52, 8;
	add.s64 	%rd30, %rd2, %rd29;
	ld.global.f64 	%fd86, [%rd30];
	add.s32 	%r53, %r50, 1;
	cvt.rn.f64.s32 	%fd87, %r53;
	sub.f64 	%fd88, %fd87, %fd84;
	ld.global.f64 	%fd89, [%rd30+8];
	cvt.rn.f64.s32 	%fd90, %r50;
	sub.f64 	%fd91, %fd84, %fd90;
	mul.f64 	%fd92, %fd91, %fd89;
	fma.rn.f64 	%fd93, %fd88, %fd86, %fd92;
	mul.f64 	%fd94, %fd93, %fd93;
	add.s64 	%rd31, %rd1, %rd29;
	ld.global.f64 	%fd95, [%rd31];
	ld.global.f64 	%fd96, [%rd31+8];
	mul.f64 	%fd97, %fd91, %fd96;
	fma.rn.f64 	%fd98, %fd88, %fd95, %fd97;
	ld.global.f64 	%fd99, [%rd5];
	fma.rn.f64 	%fd100, %fd94, %fd98, %fd99;
	st.global.f64 	[%rd5], %fd100;
$L__BB0_12:
	ld.param.u32 	%r72, [das_low_res_param_2];
	and.b32  	%r79, %r72, 2147483644;
	add.s32 	%r77, %r77, 4;
	shl.b32 	%r54, %r19, 2;
	add.s32 	%r76, %r76, %r54;
	shl.b32 	%r55, %r4, 2;
	add.s32 	%r75, %r75, %r55;
	setp.ne.s32 	%p22, %r77, 0;
	@%p22 bra 	$L__BB0_4;
$L__BB0_13:
	ld.param.u32 	%r73, [das_low_res_param_2];
	and.b32  	%r15, %r73, 3;
	setp.eq.s32 	%p23, %r15, 0;
	@%p23 bra 	$L__BB0_23;
	setp.eq.s32 	%p24, %r15, 1;
	@%p24 bra 	$L__BB0_20;
	mad.lo.s32 	%r56, %r79, %r4, %r3;
	ld.global.f64 	%fd165, [%rd4];
	mul.wide.s32 	%rd32, %r56, 8;
	add.s64 	%rd10, %rd3, %rd32;
	ld.global.f64 	%fd101, [%rd10];
	add.f64 	%fd102, %fd165, %fd101;
	add.f64 	%fd103, %fd20, %fd102;
	fma.rn.f64 	%fd104, %fd19, %fd103, 0d3FF0000000000000;
	setp.ltu.f64 	%p25, %fd104, 0d3FF0000000000000;
	setp.gtu.f64 	%p26, %fd104, %fd1;
	or.pred  	%p27, %p25, %p26;
	@%p27 bra 	$L__BB0_17;
	cvt.rmi.f64.f64 	%fd105, %fd104;
	cvt.rzi.s32.f64 	%r57, %fd105;
	mad.lo.s32 	%r58, %r79, %r19, %r57;
	mul.wide.s32 	%rd33, %r58, 8;
	add.s64 	%rd34, %rd2, %rd33;
	ld.global.f64 	%fd106, [%rd34];
	add.s32 	%r59, %r57, 1;
	cvt.rn.f64.s32 	%fd107, %r59;
	sub.f64 	%fd108, %fd107, %fd104;
	ld.global.f64 	%fd109, [%rd34+8];
	cvt.rn.f64.s32 	%fd110, %r57;
	sub.f64 	%fd111, %fd104, %fd110;
	mul.f64 	%fd112, %fd111, %fd109;
	fma.rn.f64 	%fd113, %fd108, %fd106, %fd112;
	mul.f64 	%fd114, %fd113, %fd113;
	add.s64 	%rd35, %rd1, %rd33;
	ld.global.f64 	%fd115, [%rd35];
	ld.global.f64 	%fd116, [%rd35+8];
	mul.f64 	%fd117, %fd111, %fd116;
	fma.rn.f64 	%fd118, %fd108, %fd115, %fd117;
	ld.global.f64 	%fd119, [%rd5];
	fma.rn.f64 	%fd120, %fd114, %fd118, %fd119;
	st.global.f64 	[%rd5], %fd120;
	ld.global.f64 	%fd165, [%rd4];
$L__BB0_17:
	mul.wide.s32 	%rd36, %r4, 8;
	add.s64 	%rd37, %rd10, %rd36;
	ld.global.f64 	%fd121, [%rd37];
	add.f64 	%fd122, %fd165, %fd121;
	add.f64 	%fd123, %fd20, %fd122;
	fma.rn.f64 	%fd124, %fd19, %fd123, 0d3FF0000000000000;
	setp.ltu.f64 	%p28, %fd124, 0d3FF0000000000000;
	setp.gtu.f64 	%p29, %fd124, %fd1;
	or.pred  	%p30, %p28, %p29;
	@%p30 bra 	$L__BB0_19;
	cvt.rmi.f64.f64 	%fd125, %fd124;
	cvt.rzi.s32.f64 	%r60, %fd125;
	mad.lo.s32 	%r61, %r19, %r79, %r19;
	add.s32 	%r62, %r60, %r61;
	mul.wide.s32 	%rd38, %r62, 8;
	add.s64 	%rd39, %rd2, %rd38;
	ld.global.f64 	%fd126, [%rd39];
	add.s32 	%r63, %r60, 1;
	cvt.rn.f64.s32 	%fd127, %r63;
	sub.f64 	%fd128, %fd127, %fd124;
	ld.global.f64 	%fd129, [%rd39+8];
	cvt.rn.f64.s32 	%fd130, %r60;
	sub.f64 	%fd131, %fd124, %fd130;
	mul.f64 	%fd132, %fd131, %fd129;
	fma.rn.f64 	%fd133, %fd128, %fd126, %fd132;
	mul.f64 	%fd134, %fd133, %fd133;
	add.s64 	%rd40, %rd1, %rd38;
	ld.global.f64 	%fd135, [%rd40];
	ld.global.f64 	%fd136, [%rd40+8];
	mul.f64 	%fd137, %fd131, %fd136;
	fma.rn.f64 	%fd138, %fd128, %fd135, %fd137;
	ld.global.f64 	%fd139, [%rd5];
	fma.rn.f64 	%fd140, %fd134, %fd138, %fd139;
	st.global.f64 	[%rd5], %fd140;
$L__BB0_19:
	add.s32 	%r79, %r79, 2;
$L__BB0_20:
	ld.param.u32 	%r74, [das_low_res_param_2];
	and.b32  	%r64, %r74, 1;
	setp.eq.b32 	%p31, %r64, 1;
	not.pred 	%p32, %p31;
	@%p32 bra 	$L__BB0_23;
	mad.lo.s32 	%r65, %r79, %r4, %r3;
	ld.global.f64 	%fd141, [%rd4];
	mul.wide.s32 	%rd41, %r65, 8;
	add.s64 	%rd42, %rd3, %rd41;
	ld.global.f64 	%fd142, [%rd42];
	add.f64 	%fd143, %fd141, %fd142;
	add.f64 	%fd144, %fd20, %fd143;
	fma.rn.f64 	%fd145, %fd19, %fd144, 0d3FF0000000000000;
	setp.ltu.f64 	%p33, %fd145, 0d3FF0000000000000;
	setp.gtu.f64 	%p34, %fd145, %fd1;
	or.pred  	%p35, %p33, %p34;
	@%p35 bra 	$L__BB0_23;
	cvt.rmi.f64.f64 	%fd146, %fd145;
	cvt.rzi.s32.f64 	%r66, %fd146;
	mad.lo.s32 	%r67, %r79, %r19, %r66;
	mul.wide.s32 	%rd43, %r67, 8;
	add.s64 	%rd44, %rd2, %rd43;
	ld.global.f64 	%fd147, [%rd44];
	add.s32 	%r68, %r66, 1;
	cvt.rn.f64.s32 	%fd148, %r68;
	sub.f64 	%fd149, %fd148, %fd145;
	ld.global.f64 	%fd150, [%rd44+8];
	cvt.rn.f64.s32 	%fd151, %r66;
	sub.f64 	%fd152, %fd145, %fd151;
	mul.f64 	%fd153, %fd152, %fd150;
	fma.rn.f64 	%fd154, %fd149, %fd147, %fd153;
	mul.f64 	%fd155, %fd154, %fd154;
	add.s64 	%rd45, %rd1, %rd43;
	ld.global.f64 	%fd156, [%rd45];
	ld.global.f64 	%fd157, [%rd45+8];
	mul.f64 	%fd158, %fd152, %fd157;
	fma.rn.f64 	%fd159, %fd149, %fd156, %fd158;
	ld.global.f64 	%fd160, [%rd5];
	fma.rn.f64 	%fd161, %fd155, %fd159, %fd160;
	st.global.f64 	[%rd5], %fd161;
$L__BB0_23:
	ret;

}


// ===== COMPILED SASS (sm_100) =====

	.target	sm_100

	.elftype	@"ET_EXEC"


//--------------------- .note.nv.tkinfo           --------------------------
	.section	.note.nv.tkinfo,"",@"SHT_NOTE"
	.sectionflags	@"SHF_NOTE_NV_TKINFO"
	.tkinfo
        /*0018*/ 	.word	0x00000002
        /*0030*/ 	.string	""
        /*0030*/ 	.string	"ptxas"
        /*0030*/ 	.string	"Cuda compilation tools, release 13.0, V13.0.88"
        /*0030*/ 	.string	"Build cuda_13.0.r13.0/compiler.36424714_0"
        /*0030*/ 	.string	"-arch sm_100 -m 64 "



//--------------------- .note.nv.cuinfo           --------------------------
	.section	.note.nv.cuinfo,"",@"SHT_NOTE"
	.sectionflags	@"SHF_NOTE_NV_CUINFO"
        /*0018*/ 	.short	0x0002
        /*001a*/ 	.short	0x0064
        /*001c*/ 	.short	0x0082
	.zero		2


//--------------------- .nv.info                  --------------------------
	.section	.nv.info,"",@"SHT_CUDA_INFO"
	.align	4


	//----- nvinfo : EIATTR_REGCOUNT
	.align		4
        /*0000*/ 	.byte	0x04, 0x2f
        /*0002*/ 	.short	(.L_1 - .L_0)
	.align		4
.L_0:
        /*0004*/ 	.word	index@(das_low_res)
        /*0008*/ 	.word	0x00000020


	//----- nvinfo : EIATTR_FRAME_SIZE
	.align		4
.L_1:
        /*000c*/ 	.byte	0x04, 0x11
        /*000e*/ 	.short	(.L_3 - .L_2)
	.align		4
.L_2:
        /*0010*/ 	.word	index@(das_low_res)
        /*0014*/ 	.word	0x00000000


	//----- nvinfo : EIATTR_MIN_STACK_SIZE
	.align		4
.L_3:
        /*0018*/ 	.byte	0x04, 0x12
        /*001a*/ 	.short	(.L_5 - .L_4)
	.align		4
.L_4:
        /*001c*/ 	.word	index@(das_low_res)
        /*0020*/ 	.word	0x00000000
.L_5:


//--------------------- .nv.compat                --------------------------
	.section	.nv.compat,"",@"SHT_CUDA_COMPAT_INFO"
	.align	4
        /*0000*/ 	.byte	0x02, 0x09, 0x00, 0x00, 0x02, 0x02, 0x01, 0x00, 0x02, 0x05, 0x05, 0x00, 0x03, 0x07, 0x01, 0x01
        /*0010*/ 	.byte	0x02, 0x03, 0x00, 0x00, 0x02, 0x06, 0x01, 0x00, 0x04, 0x0b, 0x08, 0x00, 0x01, 0x00, 0x00, 0x00
        /*0020*/ 	.byte	0x00, 0x00, 0x00, 0x00


//--------------------- .nv.info.das_low_res      --------------------------
	.section	.nv.info.das_low_res,"",@"SHT_CUDA_INFO"
	.sectionflags	@""
	.align	4


	//----- nvinfo : EIATTR_CUDA_API_VERSION
	.align		4
        /*0000*/ 	.byte	0x04, 0x37
        /*0002*/ 	.short	(.L_7 - .L_6)
.L_6:
        /*0004*/ 	.word	0x00000082


	//----- nvinfo : EIATTR_KPARAM_INFO
	.align		4
.L_7:
        /*0008*/ 	.byte	0x04, 0x17
        /*000a*/ 	.short	(.L_9 - .L_8)
.L_8:
        /*000c*/ 	.word	0x00000000
        /*0010*/ 	.short	0x000d
        /*0012*/ 	.short	0x0050
        /*0014*/ 	.byte	0x00, 0xf0, 0x21, 0x00


	//----- nvinfo : EIATTR_KPARAM_INFO
	.align		4
.L_9:
        /*0018*/ 	.byte	0x04, 0x17
        /*001a*/ 	.short	(.L_11 - .L_10)
.L_10:
        /*001c*/ 	.word	0x00000000
        /*0020*/ 	.short	0x000c
        /*0022*/ 	.short	0x0048
        /*0024*/ 	.byte	0x00, 0xf5, 0x21, 0x00


	//----- nvinfo : EIATTR_KPARAM_INFO
	.align		4
.L_11:
        /*0028*/ 	.byte	0x04, 0x17
        /*002a*/ 	.short	(.L_13 - .L_12)
.L_12:
        /*002c*/ 	.word	0x00000000
        /*0030*/ 	.short	0x000b
        /*0032*/ 	.short	0x0040
        /*0034*/ 	.byte	0x00, 0xf0, 0x11, 0x00


	//----- nvinfo : EIATTR_KPARAM_INFO
	.align		4
.L_13:
        /*0038*/ 	.byte	0x04, 0x17
        /*003a*/ 	.short	(.L_15 - .L_14)
.L_14:
        /*003c*/ 	.word	0x00000000
        /*0040*/ 	.short	0x000a
        /*0042*/ 	.short	0x003c
        /*0044*/ 	.byte	0x00, 0xf0, 0x11, 0x00


	//----- nvinfo : EIATTR_KPARAM_INFO
	.align		4
.L_15:
        /*0048*/ 	.byte	0x04, 0x17
        /*004a*/ 	.short	(.L_17 - .L_16)
.L_16:
        /*004c*/ 	.word	0x00000000
        /*0050*/ 	.short	0x0009
        /*0052*/ 	.short	0x0038
        /*0054*/ 	.byte	0x00, 0xf0, 0x11, 0x00


	//----- nvinfo : EIATTR_KPARAM_INFO
	.align		4
.L_17:
        /*0058*/ 	.byte	0x04, 0x17
        /*005a*/ 	.short	(.L_19 - .L_18)
.L_18:
        /*005c*/ 	.word	0x00000000
        /*0060*/ 	.short	0x0008
        /*0062*/ 	.short	0x0030
        /*0064*/ 	.byte	0x00, 0xf5, 0x21, 0x00


	//----- nvinfo : EIATTR_KPARAM_INFO
	.align		4
.L_19:
        /*0068*/ 	.byte	0x04, 0x17
        /*006a*/ 	.short	(.L_21 - .L_20)
.L_20:
        /*006c*/ 	.word	0x00000000
        /*0070*/ 	.short	0x0007
        /*0072*/ 	.short	0x0028
        /*0074*/ 	.byte	0x00, 0xf0, 0x21, 0x00


	//----- nvinfo : EIATTR_KPARAM_INFO
	.align		4
.L_21:
        /*0078*/ 	.byte	0x04, 0x17
        /*007a*/ 	.short	(.L_23 - .L_22)
.L_22:
        /*007c*/ 	.word	0x00000000
        /*0080*/ 	.short	0x0006
        /*0082*/ 	.short	0x0020
        /*0084*/ 	.byte	0x00, 0xf0, 0x21, 0x00


	//----- nvinfo : EIATTR_KPARAM_INFO
	.align		4
.L_23:
        /*0088*/ 	.byte	0x04, 0x17
        /*008a*/ 	.short	(.L_25 - .L_24)
.L_24:
        /*008c*/ 	.word	0x00000000
        /*0090*/ 	.short	0x0005
        /*0092*/ 	.short	0x001c
        /*0094*/ 	.byte	0x00, 0xf0, 0x11, 0x00


	//----- nvinfo : EIATTR_KPARAM_INFO
	.align		4
.L_25:
        /*0098*/ 	.byte	0x04, 0x17
        /*009a*/ 	.short	(.L_27 - .L_26)
.L_26:
        /*009c*/ 	.word	0x00000000
        /*00a0*/ 	.short	0x0004
        /*00a2*/ 	.short	0x0018
        /*00a4*/ 	.byte	0x00, 0xf0, 0x11, 0x00


	//----- nvinfo : EIATTR_KPARAM_INFO
	.align		4
.L_27:
        /*00a8*/ 	.byte	0x04, 0x17
        /*00aa*/ 	.short	(.L_29 - .L_28)
.L_28:
        /*00ac*/ 	.word	0x00000000
        /*00b0*/ 	.short	0x0003
        /*00b2*/ 	.short	0x0014
        /*00b4*/ 	.byte	0x00, 0xf0, 0x11, 0x00


	//----- nvinfo : EIATTR_KPARAM_INFO
	.align		4
.L_29:
        /*00b8*/ 	.byte	0x04, 0x17
        /*00ba*/ 	.short	(.L_31 - .L_30)
.L_30:
        /*00bc*/ 	.word	0x00000000
        /*00c0*/ 	.short	0x0002
        /*00c2*/ 	.short	0x0010
        /*00c4*/ 	.byte	0x00, 0xf0, 0x11, 0x00


	//----- nvinfo : EIATTR_KPARAM_INFO
	.align		4
.L_31:
        /*00c8*/ 	.byte	0x04, 0x17
        /*00ca*/ 	.short	(.L_33 - .L_32)
.L_32:
        /*00cc*/ 	.word	0x00000000
        /*00d0*/ 	.short	0x0001
        /*00d2*/ 	.short	0x0008
        /*00d4*/ 	.byte	0x00, 0xf5, 0x21, 0x00


	//----- nvinfo : EIATTR_KPARAM_INFO
	.align		4
.L_33:
        /*00d8*/ 	.byte	0x04, 0x17
        /*00da*/ 	.short	(.L_35 - .L_34)
.L_34:
        /*00dc*/ 	.word	0x00000000
        /*00e0*/ 	.short	0x0000
        /*00e2*/ 	.short	0x0000
        /*00e4*/ 	.byte	0x00, 0xf5, 0x21, 0x00


	//----- nvinfo : EIATTR_SPARSE_MMA_MASK
	.align		4
.L_35:
        /*00e8*/ 	.byte	0x03, 0x50
        /*00ea*/ 	.short	0x0000


	//----- nvinfo : EIATTR_MAXREG_COUNT
	.align		4
        /*00ec*/ 	.byte	0x03, 0x1b
        /*00ee*/ 	.short	0x00ff


	//----- nvinfo : EIATTR_MERCURY_ISA_VERSION
	.align		4
        /*00f0*/ 	.byte	0x03, 0x5f
        /*00f2*/ 	.short	0x0101


	//----- nvinfo : EIATTR_VRC_CTA_INIT_COUNT
	.align		4
        /*00f4*/ 	.byte	0x02, 0x4a
	.zero		1
	.zero		1


	//----- nvinfo : EIATTR_EXIT_INSTR_OFFSETS
	.align		4
        /*00f8*/ 	.byte	0x04, 0x1c
        /*00fa*/ 	.short	(.L_37 - .L_36)


	//   ....[0]....
.L_36:
        /*00fc*/ 	.word	0x00000100


	//   ....[1]....
        /*0100*/ 	.word	0x00000130


	//   ....[2]....
        /*0104*/ 	.word	0x00000c20


	//   ....[3]....
        /*0108*/ 	.word	0x00001100


	//   ....[4]....
        /*010c*/ 	.word	0x000011c0


	//   ....[5]....
        /*0110*/ 	.word	0x00001340


	//----- nvinfo : EIATTR_CRS_STACK_SIZE
	.align		4
.L_37:
        /*0114*/ 	.byte	0x04, 0x1e
        /*0116*/ 	.short	(.L_39 - .L_38)
.L_38:
        /*0118*/ 	.word	0x00000000


	//----- nvinfo : EIATTR_CBANK_PARAM_SIZE
	.align		4
.L_39:
        /*011c*/ 	.byte	0x03, 0x19
        /*011e*/ 	.short	0x0058


	//----- nvinfo : EIATTR_PARAM_CBANK
	.align		4
        /*0120*/ 	.byte	0x04, 0x0a
        /*0122*/ 	.short	(.L_41 - .L_40)
	.align		4
.L_40:
        /*0124*/ 	.word	index@(.nv.constant0.das_low_res)
        /*0128*/ 	.short	0x0380
        /*012a*/ 	.short	0x0058


	//----- nvinfo : EIATTR_SW_WAR
	.align		4
.L_41:
        /*012c*/ 	.byte	0x04, 0x36
        /*012e*/ 	.short	(.L_43 - .L_42)
.L_42:
        /*0130*/ 	.word	0x00000008
.L_43:


//--------------------- .nv.callgraph             --------------------------
	.section	.nv.callgraph,"",@"SHT_CUDA_CALLGRAPH"
	.align	4
	.sectionentsize	8
	.align		4
        /*0000*/ 	.word	0x00000000
	.align		4
        /*0004*/ 	.word	0xffffffff
	.align		4
        /*0008*/ 	.word	0x00000000
	.align		4
        /*000c*/ 	.word	0xfffffffe
	.align		4
        /*0010*/ 	.word	0x00000000
	.align		4
        /*0014*/ 	.word	0xfffffffd
	.align		4
        /*0018*/ 	.word	0x00000000
	.align		4
        /*001c*/ 	.word	0xfffffffc


//--------------------- .text.das_low_res         --------------------------
	.section	.text.das_low_res,"ax",@progbits
	.align	128
        .global         das_low_res
        .type           das_low_res,@function
        .size           das_low_res,(.L_x_16 - das_low_res)
        .other          das_low_res,@"STO_CUDA_ENTRY STV_DEFAULT"
das_low_res:
.text.das_low_res:
[----:B------:R-:W-:Y:S01]  /*0000*/  LDC R1, c[0x0][0x37c] ;  /* 0x0000df00ff017b82 */ /* 0x000fe20000000800 */
[----:B------:R-:W0:Y:S07]  /*0010*/  S2R R3, SR_TID.X ;  /* 0x0000000000037919 */ /* 0x000e2e0000002100 */
[----:B------:R-:W0:Y:S01]  /*0020*/  S2UR UR4, SR_CTAID.X ;  /* 0x00000000000479c3 */ /* 0x000e220000002500 */
[----:B------:R-:W1:Y:S01]  /*0030*/  LDCU UR6, c[0x0][0x3bc] ;  /* 0x00007780ff0677ac */ /* 0x000e620008000800 */
[----:B------:R-:W2:Y:S01]  /*0040*/  S2R R5, SR_TID.Y ;  /* 0x0000000000057919 */ /* 0x000ea20000002200 */
[----:B------:R-:W3:Y:S05]  /*0050*/  LDCU UR7, c[0x0][0x3c0] ;  /* 0x00007800ff0777ac */ /* 0x000eea0008000800 */
[----:B------:R-:W0:Y:S08]  /*0060*/  LDC R0, c[0x0][0x360] ;  /* 0x0000d800ff007b82 */ /* 0x000e300000000800 */
[----:B------:R-:W4:Y:S08]  /*0070*/  LDC.64 R8, c[0x0][0x398] ;  /* 0x0000e600ff087b82 */ /* 0x000f300000000a00 */
[----:B------:R-:W2:Y:S08]  /*0080*/  S2UR UR5, SR_CTAID.Y ;  /* 0x00000000000579c3 */ /* 0x000eb00000002600 */
[----:B------:R-:W2:Y:S01]  /*0090*/  LDC R2, c[0x0][0x364] ;  /* 0x0000d900ff027b82 */ /* 0x000ea20000000800 */
[----:B0-----:R-:W-:-:S05]  /*00a0*/  IMAD R0, R0, UR4, R3 ;  /* 0x0000000400007c24 */ /* 0x001fca000f8e0203 */
[----:B-1----:R-:W-:-:S04]  /*00b0*/  ISETP.GE.AND P0, PT, R0, UR6, PT ;  /* 0x0000000600007c0c */ /* 0x002fc8000bf06270 */
[----:B----4-:R-:W-:-:S04]  /*00c0*/  ISETP.GE.OR P0, PT, R0, R8, !P0 ;  /* 0x000000080000720c */ /* 0x010fc80004706670 */
[----:B---3--:R-:W-:Y:S01]  /*00d0*/  ISETP.GT.OR P0, PT, R0, UR7, P0 ;  /* 0x0000000700007c0c */ /* 0x008fe20008704670 */
[----:B--2---:R-:W-:-:S05]  /*00e0*/  IMAD R2, R2, UR5, R5 ;  /* 0x0000000502027c24 */ /* 0x004fca000f8e0205 */
[----:B------:R-:W-:-:S13]  /*00f0*/  ISETP.GE.OR P0, PT, R2, R9, P0 ;  /* 0x000000090200720c */ /* 0x000fda0000706670 */
[----:B------:R-:W-:Y:S05]  /*0100*/  @P0 EXIT ;  /* 0x000000000000094d */ /* 0x000fea0003800000 */
[----:B------:R-:W0:Y:S02]  /*0110*/  LDC R12, c[0x0][0x390] ;  /* 0x0000e400ff0c7b82 */ /* 0x000e240000000800 */
[----:B0-----:R-:W-:-:S13]  /*0120*/  ISETP.GE.AND P0, PT, R12, 0x1, PT ;  /* 0x000000010c00780c */ /* 0x001fda0003f06270 */
[----:B------:R-:W-:Y:S05]  /*0130*/  @!P0 EXIT ;  /* 0x000000000000894d */ /* 0x000fea0003800000 */
[----:B------:R-:W0:Y:S01]  /*0140*/  LDCU UR4, c[0x0][0x394] ;  /* 0x00007280ff0477ac */ /* 0x000e220008000800 */
[----:B------:R-:W1:Y:S01]  /*0150*/  LDC.64 R6, c[0x0][0x380] ;  /* 0x0000e000ff067b82 */ /* 0x000e620000000a00 */
[----:B------:R-:W-:Y:S01]  /*0160*/  ISETP.GE.U32.AND P0, PT, R12, 0x4, PT ;  /* 0x000000040c00780c */ /* 0x000fe20003f06070 */
[-C--:B------:R-:W-:Y:S01]  /*0170*/  IMAD R0, R0, R9.reuse, R2 ;  /* 0x0000000900007224 */ /* 0x080fe200078e0202 */
[----:B------:R-:W2:Y:S01]  /*0180*/  LDCU.64 UR8, c[0x0][0x3c8] ;  /* 0x00007900ff0877ac */ /* 0x000ea20008000a00 */
[----:B------:R-:W-:Y:S02]  /*0190*/  IMAD R3, R8, R9, RZ ;  /* 0x0000000908037224 */ /* 0x000fe400078e02ff */
[----:B------:R-:W-:Y:S01]  /*01a0*/  HFMA2 R2, -RZ, RZ, 0, 0 ;  /* 0x00000000ff027431 */ /* 0x000fe200000001ff */
[----:B------:R-:W3:Y:S01]  /*01b0*/  LDCU UR6, c[0x0][0x3b8] ;  /* 0x00007700ff0677ac */ /* 0x000ee20008000800 */
[----:B0-----:R-:W-:Y:S01]  /*01c0*/  MOV R13, UR4 ;  /* 0x00000004000d7c02 */ /* 0x001fe20008000f00 */
[----:B------:R-:W0:Y:S03]  /*01d0*/  LDCU.64 UR4, c[0x0][0x358] ;  /* 0x00006b00ff0477ac */ /* 0x000e260008000a00 */
[----:B------:R-:W-:-:S02]  /*01e0*/  IADD3 R10, PT, PT, R13, -0x1, RZ ;  /* 0xffffffff0d0a7810 */ /* 0x000fc40007ffe0ff */
[----:B--2---:R-:W-:Y:S01]  /*01f0*/  MOV R8, UR8 ;  /* 0x0000000800087c02 */ /* 0x004fe20008000f00 */
[----:B-1----:R-:W-:Y:S01]  /*0200*/  IMAD.WIDE R6, R0, 0x8, R6 ;  /* 0x0000000800067825 */ /* 0x002fe200078e0206 */
[----:B------:R-:W-:Y:S02]  /*0210*/  MOV R9, UR9 ;  /* 0x0000000900097c02 */ /* 0x000fe40008000f00 */
[----:B------:R-:W1:Y:S01]  /*0220*/  I2F.F64 R10, R10 ;  /* 0x0000000a000a7312 */ /* 0x000e620000201c00 */
[----:B---3--:R-:W-:-:S04]  /*0230*/  IMAD R5, R3, UR6, R0 ;  /* 0x0000000603057c24 */ /* 0x008fc8000f8e0200 */
[----:B------:R-:W-:Y:S01]  /*0240*/  IMAD.WIDE R4, R5, 0x8, R8 ;  /* 0x0000000805047825 */ /* 0x000fe200078e0208 */
[----:B0-----:R-:W-:Y:S06]  /*0250*/  @!P0 BRA `(.L_x_0) ;  /* 0x0000000800688947 */ /* 0x001fec0003800000 */
[----:B------:R-:W-:Y:S01]  /*0260*/  LOP3.LUT R2, R12, 0x7ffffffc, RZ, 0xc0, !PT ;  /* 0x7ffffffc0c027812 */ /* 0x000fe200078ec0ff */
[----:B------:R-:W0:Y:S01]  /*0270*/  LDCU UR8, c[0x0][0x394] ;  /* 0x00007280ff0877ac */ /* 0x000e220008000800 */
[----:B------:R-:W-:Y:S02]  /*0280*/  MOV R26, RZ ;  /* 0x000000ff001a7202 */ /* 0x000fe40000000f00 */
[----:B------:R-:W-:Y:S01]  /*0290*/  MOV R27, R0 ;  /* 0x00000000001b7202 */ /* 0x000fe20000000f00 */
[----:B------:R-:W2:Y:S01]  /*02a0*/  LDCU.64 UR6, c[0x0][0x3d0] ;  /* 0x00007a00ff0677ac */ /* 0x000ea20008000a00 */
[----:B------:R-:W-:-:S07]  /*02b0*/  IADD3 R28, PT, PT, -R2, RZ, RZ ;  /* 0x000000ff021c7210 */ /* 0x000fce0007ffe1ff */
.L_x_9:
[----:B------:R-:W3:Y:S01]  /*02c0*/  LDC.64 R8, c[0x0][0x3c8] ;  /* 0x0000f200ff087b82 */ /* 0x000ee20000000a00 */
[----:B-1----:R-:W4:Y:S07]  /*02d0*/  LDG.E.64 R18, desc[UR4][R4.64] ;  /* 0x0000000404127981 */ /* 0x002f2e000c1e1b00 */
[----:B------:R-:W5:Y:S01]  /*02e0*/  LDC.64 R14, c[0x0][0x3a8] ;  /* 0x0000ea00ff0e7b82 */ /* 0x000f620000000a00 */
[----:B---3--:R-:W-:-:S05]  /*02f0*/  IMAD.WIDE R20, R27, 0x8, R8 ;  /* 0x000000081b147825 */ /* 0x008fca00078e0208 */
[----:B------:R-:W4:Y:S01]  /*0300*/  LDG.E.64 R12, desc[UR4][R20.64] ;  /* 0x00000004140c7981 */ /* 0x000f22000c1e1b00 */
[----:B------:R-:W-:Y:S01]  /*0310*/  BSSY.RECONVERGENT B0, `(.L_x_1) ;  /* 0x0000020000007945 */ /* 0x000fe20003800200 */
[----:B----4-:R-:W-:-:S08]  /*0320*/  DADD R12, R18, R12 ;  /* 0x00000000120c7229 */ /* 0x010fd0000000000c */
[----:B--2---:R-:W-:-:S08]  /*0330*/  DADD R12, R12, UR6 ;  /* 0x000000060c0c7e29 */ /* 0x004fd00008000000 */
[----:B0----5:R-:W-:-:S08]  /*0340*/  DFMA R16, R12, R14, 1 ;  /* 0x3ff000000c10742b */ /* 0x021fd0000000000e */
[----:B-1----:R-:W-:-:S06]  /*0350*/  DSETP.GTU.AND P0, PT, R16, R10, PT ;  /* 0x0000000a1000722a */ /* 0x002fcc0003f0c000 */
[----:B------:R-:W-:Y:S01]  /*0360*/  DSETP.LTU.OR P0, PT, R16, 1, P0 ;  /* 0x3ff000001000742a */ /* 0x000fe20000709400 */
[----:B------:R-:W-:-:S13]  /*0370*/  IMAD.WIDE R12, R3, 0x8, R20 ;  /* 0x00000008030c7825 */ /* 0x000fda00078e0214 */
[----:B------:R-:W-:Y:S05]  /*0380*/  @P0 BRA `(.L_x_2) ;  /* 0x0000000000600947 */ /* 0x000fea0003800000 */
[----:B------:R-:W1:Y:S01]  /*0390*/  F2I.F64.FLOOR R29, R16 ;  /* 0x00000010001d7311 */ /* 0x000e620000305100 */
[----:B------:R-:W2:Y:S01]  /*03a0*/  LDC.64 R20, c[0x0][0x3b0] ;  /* 0x0000ec00ff147b82 */ /* 0x000ea20000000a00 */
[----:B-1----:R-:W-:-:S06]  /*03b0*/  IADD3 R24, PT, PT, R29, 0x1, RZ ;  /* 0x000000011d187810 */ /* 0x002fcc0007ffe0ff */
[----:B------:R-:W1:Y:S08]  /*03c0*/  I2F.F64 R18, R29 ;  /* 0x0000001d00127312 */ /* 0x000e700000201c00 */
[----:B------:R-:W3:Y:S01]  /*03d0*/  I2F.F64 R24, R24 ;  /* 0x0000001800187312 */ /* 0x000ee20000201c00 */
[C---:B-1----:R-:W-:Y:S02]  /*03e0*/  DADD R18, R16.reuse, -R18 ;  /* 0x0000000010127229 */ /* 0x042fe40000000812 */
[----:B---3--:R-:W-:Y:S01]  /*03f0*/  DADD R24, -R16, R24 ;  /* 0x0000000010187229 */ /* 0x008fe20000000118 */
[----:B------:R-:W-:-:S05]  /*0400*/  IADD3 R17, PT, PT, R29, R26, RZ ;  /* 0x0000001a1d117210 */ /* 0x000fca0007ffe0ff */
[----:B--2---:R-:W-:-:S05]  /*0410*/  IMAD.WIDE R20, R17, 0x8, R20 ;  /* 0x0000000811147825 */ /* 0x004fca00078e0214 */
[----:B------:R-:W2:Y:S04]  /*0420*/  LDG.E.64 R22, desc[UR4][R20.64+0x8] ;  /* 0x0000080414167981 */ /* 0x000ea8000c1e1b00 */
[----:B------:R-:W3:Y:S01]  /*0430*/  LDG.E.64 R20, desc[UR4][R20.64] ;  /* 0x0000000414147981 */ /* 0x000ee2000c1e1b00 */
[----:B--2---:R-:W-:-:S08]  /*0440*/  DMUL R22, R22, R18 ;  /* 0x0000001216167228 */ /* 0x004fd00000000000 */
[----:B---3--:R-:W-:Y:S01]  /*0450*/  DFMA R22, R20, R24, R22 ;  /* 0x000000181416722b */ /* 0x008fe20000000016 */
[----:B------:R-:W1:Y:S02]  /*0460*/  LDC.64 R20, c[0x0][0x388] ;  /* 0x0000e200ff147b82 */ /* 0x000e640000000a00 */
[----:B-1----:R-:W-:-:S05]  /*0470*/  IMAD.WIDE R20, R17, 0x8, R20 ;  /* 0x0000000811147825 */ /* 0x002fca00078e0214 */
[----:B------:R-:W2:Y:S04]  /*0480*/  LDG.E.64 R16, desc[UR4][R20.64+0x8] ;  /* 0x0000080414107981 */ /* 0x000ea8000c1e1b00 */
[----:B------:R-:W3:Y:S01]  /*0490*/  LDG.E.64 R20, desc[UR4][R20.64] ;  /* 0x0000000414147981 */ /* 0x000ee2000c1e1b00 */
[----:B--2---:R-:W-:-:S03]  /*04a0*/  DMUL R16, R18, R16 ;  /* 0x0000001012107228 */ /* 0x004fc60000000000 */
[----:B------:R-:W2:Y:S01]  /*04b0*/  LDG.E.64 R18, desc[UR4][R6.64] ;  /* 0x0000000406127981 */ /* 0x000ea2000c1e1b00 */
[----:B------:R-:W-:-:S04]  /*04c0*/  DMUL R22, R22, R22 ;  /* 0x0000001616167228 */ /* 0x000fc80000000000 */
[----:B---3--:R-:W-:-:S08]  /*04d0*/  DFMA R16, R24, R20, R16 ;  /* 0x000000141810722b */ /* 0x008fd00000000010 */
[----:B--2---:R-:W-:-:S07]  /*04e0*/  DFMA R16, R22, R16, R18 ;  /* 0x000000101610722b */ /* 0x004fce0000000012 */
[----:B------:R1:W-:Y:S04]  /*04f0*/  STG.E.64 desc[UR4][R6.64], R16 ;  /* 0x0000001006007986 */ /* 0x0003e8000c101b04 */
[----:B------:R1:W5:Y:S02]  /*0500*/  LDG.E.64 R18, desc[UR4][R4.64] ;  /* 0x0000000404127981 */ /* 0x000364000c1e1b00 */
.L_x_2:
[----:B0-----:R-:W-:Y:S05]  /*0510*/  BSYNC.RECONVERGENT B0 ;  /* 0x0000000000007941 */ /* 0x001fea0003800200 */
.L_x_1:
[----:B-1----:R-:W2:Y:S01]  /*0520*/  LDG.E.64 R16, desc[UR4][R12.64] ;  /* 0x000000040c107981 */ /* 0x002ea2000c1e1b00 */
[----:B------:R-:W-:Y:S01]  /*0530*/  BSSY.RECONVERGENT B0, `(.L_x_3) ;  /* 0x0000020000007945 */ /* 0x000fe20003800200 */
[----:B--2--5:R-:W-:-:S08]  /*0540*/  DADD R16, R18, R16 ;  /* 0x0000000012107229 */ /* 0x024fd00000000010 */
[----:B------:R-:W-:-:S08]  /*0550*/  DADD R16, R16, UR6 ;  /* 0x0000000610107e29 */ /* 0x000fd00008000000 */
[----:B------:R-:W-:Y:S01]  /*0560*/  DFMA R22, R16, R14, 1 ;  /* 0x3ff000001016742b */ /* 0x000fe2000000000e */
[----:B------:R-:W-:-:S07]  /*0570*/  IMAD.WIDE R16, R3, 0x8, R12 ;  /* 0x0000000803107825 */ /* 0x000fce00078e020c */
[----:B------:R-:W-:-:S06]  /*0580*/  DSETP.GTU.AND P0, PT, R22, R10, PT ;  /* 0x0000000a1600722a */ /* 0x000fcc0003f0c000 */
[----:B------:R-:W-:-:S14]  /*0590*/  DSETP.LTU.OR P0, PT, R22, 1, P0 ;  /* 0x3ff000001600742a */ /* 0x000fdc0000709400 */
[----:B------:R-:W-:Y:S05]  /*05a0*/  @P0 BRA `(.L_x_4) ;  /* 0x0000000000600947 */ /* 0x000fea0003800000 */
[----:B------:R-:W0:Y:S01]  /*05b0*/  F2I.F64.FLOOR R29, R22 ;  /* 0x00000016001d7311 */ /* 0x000e220000305100 */
[----:B------:R-:W1:Y:S01]  /*05c0*/  LDC.64 R20, c[0x0][0x3b0] ;  /* 0x0000ec00ff147b82 */ /* 0x000e620000000a00 */
[----:B0-----:R-:W-:-:S06]  /*05d0*/  IADD3 R12, PT, PT, R29, 0x1, RZ ;  /* 0x000000011d0c7810 */ /* 0x001fcc0007ffe0ff */
[----:B------:R-:W0:Y:S01]  /*05e0*/  I2F.F64 R18, R29 ;  /* 0x0000001d00127312 */ /* 0x000e220000201c00 */
[----:B------:R-:W-:-:S07]  /*05f0*/  IADD3 R13, PT, PT, R26, UR8, R29 ;  /* 0x000000081a0d7c10 */ /* 0x000fce000fffe01d */
[----:B------:R-:W2:Y:S01]  /*0600*/  I2F.F64 R24, R12 ;  /* 0x0000000c00187312 */ /* 0x000ea20000201c00 */
[----:B-1----:R-:W-:Y:S01]  /*0610*/  IMAD.WIDE R20, R13, 0x8, R20 ;  /* 0x000000080d147825 */ /* 0x002fe200078e0214 */
[C---:B0-----:R-:W-:Y:S02]  /*0620*/  DADD R18, R22.reuse, -R18 ;  /* 0x0000000016127229 */ /* 0x041fe40000000812 */
[----:B--2---:R-:W-:Y:S02]  /*0630*/  DADD R24, -R22, R24 ;  /* 0x0000000016187229 */ /* 0x004fe40000000118 */
[----:B------:R-:W2:Y:S04]  /*0640*/  LDG.E.64 R22, desc[UR4][R20.64+0x8] ;  /* 0x0000080414167981 */ /* 0x000ea8000c1e1b00 */
[----:B------:R-:W3:Y:S01]  /*0650*/  LDG.E.64 R20, desc[UR4][R20.64] ;  /* 0x0000000414147981 */ /* 0x000ee2000c1e1b00 */
[----:B--2---:R-:W-:-:S08]  /*0660*/  DMUL R22, R22, R18 ;  /* 0x0000001216167228 */ /* 0x004fd00000000000 */
[----:B---3--:R-:W-:Y:S01]  /*0670*/  DFMA R22, R20, R24, R22 ;  /* 0x000000181416722b */ /* 0x008fe20000000016 */
[----:B------:R-:W0:Y:S02]  /*0680*/  LDC.64 R20, c[0x0][0x388] ;  /* 0x0000e200ff147b82 */ /* 0x000e240000000a00 */
[----:B0-----:R-:W-:-:S05]  /*0690*/  IMAD.WIDE R20, R13, 0x8, R20 ;  /* 0x000000080d147825 */ /* 0x001fca00078e0214 */
        /* <DEDUP_REMOVED lines=9> */
.L_x_4:
[----:B------:R-:W-:Y:S05]  /*0730*/  BSYNC.RECONVERGENT B0 ;  /* 0x0000000000007941 */ /* 0x000fea0003800200 */
.L_x_3:
[----:B0-----:R-:W2:Y:S01]  /*0740*/  LDG.E.64 R12, desc[UR4][R16.64] ;  /* 0x00000004100c7981 */ /* 0x001ea2000c1e1b00 */
        /* <DEDUP_REMOVED lines=8> */
[----:B------:R-:W0:Y:S01]  /*07d0*/  LDC R23, c[0x0][0x394] ;  /* 0x0000e500ff177b82 */ /* 0x000e220000000800 */
[----:B------:R-:W1:Y:S07]  /*07e0*/  F2I.F64.FLOOR R22, R20 ;  /* 0x0000001400167311 */ /* 0x000e6e0000305100 */
[----:B------:R-:W2:Y:S01]  /*07f0*/  LDC.64 R16, c[0x0][0x3b0] ;  /* 0x0000ec00ff107b82 */ /* 0x000ea20000000a00 */
[----:B-1----:R-:W-:Y:S01]  /*0800*/  IADD3 R24, PT, PT, R22, 0x1, RZ ;  /* 0x0000000116187810 */ /* 0x002fe20007ffe0ff */
[----:B------:R-:W1:Y:S01]  /*0810*/  I2F.F64 R18, R22 ;  /* 0x0000001600127312 */ /* 0x000e620000201c00 */
[----:B0-----:R-:W-:-:S07]  /*0820*/  LEA R23, R23, R22, 0x1 ;  /* 0x0000001617177211 */ /* 0x001fce00078e08ff */
[----:B------:R-:W0:Y:S01]  /*0830*/  I2F.F64 R24, R24 ;  /* 0x0000001800187312 */ /* 0x000e220000201c00 */
[----:B------:R-:W-:Y:S01]  /*0840*/  IADD3 R29, PT, PT, R23, R26, RZ ;  /* 0x0000001a171d7210 */ /* 0x000fe20007ffe0ff */
[----:B-1----:R-:W-:-:S04]  /*0850*/  DADD R18, R20, -R18 ;  /* 0x0000000014127229 */ /* 0x002fc80000000812 */
[----:B--2---:R-:W-:-:S05]  /*0860*/  IMAD.WIDE R22, R29, 0x8, R16 ;  /* 0x000000081d167825 */ /* 0x004fca00078e0210 */
[----:B------:R-:W2:Y:S01]  /*0870*/  LDG.E.64 R16, desc[UR4][R22.64+0x8] ;  /* 0x0000080416107981 */ /* 0x000ea2000c1e1b00 */
[----:B0-----:R-:W-:-:S03]  /*0880*/  DADD R24, -R20, R24 ;  /* 0x0000000014187229 */ /* 0x001fc60000000118 */
        /* <DEDUP_REMOVED lines=8> */
[----:B------:R-:W2:Y:S05]  /*0910*/  LDG.E.64 R18, desc[UR4][R6.64] ;  /* 0x0000000406127981 */ /* 0x000eaa000c1e1b00 */
[----:B---3--:R-:W-:Y:S02]  /*0920*/  DFMA R16, R24, R20, R16 ;  /* 0x000000141810722b */ /* 0x008fe40000000010 */
[----:B------:R-:W-:-:S08]  /*0930*/  DMUL R24, R22, R22 ;  /* 0x0000001616187228 */ /* 0x000fd00000000000 */
[----:B--2---:R-:W-:-:S07]  /*0940*/  DFMA R16, R24, R16, R18 ;  /* 0x000000101810722b */ /* 0x004fce0000000012 */
[----:B------:R0:W-:Y:S04]  /*0950*/  STG.E.64 desc[UR4][R6.64], R16 ;  /* 0x0000001006007986 */ /* 0x0001e8000c101b04 */
[----:B------:R0:W5:Y:S02]  /*0960*/  LDG.E.64 R18, desc[UR4][R4.64] ;  /* 0x0000000404127981 */ /* 0x000164000c1e1b00 */
.L_x_6:
[----:B------:R-:W-:Y:S05]  /*0970*/  BSYNC.RECONVERGENT B0 ;  /* 0x0000000000007941 */ /* 0x000fea0003800200 */
.L_x_5:
[----:B------:R-:W2:Y:S01]  /*0980*/  LDG.E.64 R12, desc[UR4][R12.64] ;  /* 0x000000040c0c7981 */ /* 0x000ea2000c1e1b00 */
[----:B------:R-:W-:Y:S01]  /*0990*/  BSSY.RECONVERGENT B0, `(.L_x_7) ;  /* 0x0000020000007945 */ /* 0x000fe20003800200 */
[----:B--2--5:R-:W-:-:S08]  /*09a0*/  DADD R18, R12, R18 ;  /* 0x000000000c127229 */ /* 0x024fd00000000012 */
[----:B------:R-:W-:-:S08]  /*09b0*/  DADD R18, R18, UR6 ;  /* 0x0000000612127e29 */ /* 0x000fd00008000000 */
[----:B------:R-:W-:-:S08]  /*09c0*/  DFMA R18, R18, R14, 1 ;  /* 0x3ff000001212742b */ /* 0x000fd0000000000e */
[----:B------:R-:W-:-:S06]  /*09d0*/  DSETP.GTU.AND P0, PT, R18, R10, PT ;  /* 0x0000000a1200722a */ /* 0x000fcc0003f0c000 */
[----:B------:R-:W-:-:S14]  /*09e0*/  DSETP.LTU.OR P0, PT, R18, 1, P0 ;  /* 0x3ff000001200742a */ /* 0x000fdc0000709400 */
[----:B------:R-:W-:Y:S05]  /*09f0*/  @P0 BRA `(.L_x_8) ;  /* 0x0000000000640947 */ /* 0x000fea0003800000 */
[----:B------:R-:W1:Y:S01]  /*0a00*/  LDC R23, c[0x0][0x394] ;  /* 0x0000e500ff177b82 */ /* 0x000e620000000800 */
[----:B------:R-:W2:Y:S07]  /*0a10*/  F2I.F64.FLOOR R22, R18 ;  /* 0x0000001200167311 */ /* 0x000eae0000305100 */
[----:B0-----:R-:W0:Y:S08]  /*0a20*/  LDC.64 R16, c[0x0][0x3b0] ;  /* 0x0000ec00ff107b82 */ /* 0x001e300000000a00 */
[----:B------:R-:W3:Y:S01]  /*0a30*/  LDC.64 R20, c[0x0][0x388] ;  /* 0x0000e200ff147b82 */ /* 0x000ee20000000a00 */
[----:B--2---:R-:W-:Y:S01]  /*0a40*/  IADD3 R29, PT, PT, R22, 0x1, RZ ;  /* 0x00000001161d7810 */ /* 0x004fe20007ffe0ff */
[----:B------:R-:W2:Y:S01]  /*0a50*/  I2F.F64 R12, R22 ;  /* 0x00000016000c7312 */ /* 0x000ea20000201c00 */
[----:B-1----:R-:W-:-:S07]  /*0a60*/  IMAD R23, R23, 0x3, R22 ;  /* 0x0000000317177824 */ /* 0x002fce00078e0216 */
[----:B------:R-:W1:Y:S01]  /*0a70*/  I2F.F64 R14, R29 ;  /* 0x0000001d000e7312 */ /* 0x000e620000201c00 */
[----:B------:R-:W-:Y:S01]  /*0a80*/  IADD3 R23, PT, PT, R23, R26, RZ ;  /* 0x0000001a17177210 */ /* 0x000fe20007ffe0ff */
[----:B--2---:R-:W-:-:S04]  /*0a90*/  DADD R12, R18, -R12 ;  /* 0x00000000120c7229 */ /* 0x004fc8000000080c */
[----:B0-----:R-:W-:-:S05]  /*0aa0*/  IMAD.WIDE R16, R23, 0x8, R16 ;  /* 0x0000000817107825 */ /* 0x001fca00078e0210 */
[----:B------:R-:W2:Y:S01]  /*0ab0*/  LDG.E.64 R24, desc[UR4][R16.64+0x8] ;  /* 0x0000080410187981 */ /* 0x000ea2000c1e1b00 */
[----:B---3--:R-:W-:Y:S01]  /*0ac0*/  IMAD.WIDE R20, R23, 0x8, R20 ;  /* 0x0000000817147825 */ /* 0x008fe200078e0214 */
[----:B-1----:R-:W-:Y:S02]  /*0ad0*/  DADD R14, -R18, R14 ;  /* 0x00000000120e7229 */ /* 0x002fe4000000010e */
[----:B------:R-:W3:Y:S04]  /*0ae0*/  LDG.E.64 R22, desc[UR4][R6.64] ;  /* 0x0000000406167981 */ /* 0x000ee8000c1e1b00 */
[----:B------:R-:W4:Y:S04]  /*0af0*/  LDG.E.64 R18, desc[UR4][R20.64+0x8] ;  /* 0x0000080414127981 */ /* 0x000f28000c1e1b00 */
[----:B------:R-:W5:Y:S04]  /*0b00*/  LDG.E.64 R16, desc[UR4][R16.64] ;  /* 0x0000000410107981 */ /* 0x000f68000c1e1b00 */
[----:B------:R-:W3:Y:S01]  /*0b10*/  LDG.E.64 R20, desc[UR4][R20.64] ;  /* 0x0000000414147981 */ /* 0x000ee2000c1e1b00 */
[----:B--2---:R-:W-:-:S02]  /*0b20*/  DMUL R24, R24, R12 ;  /* 0x0000000c18187228 */ /* 0x004fc40000000000 */
[----:B----4-:R-:W-:-:S06]  /*0b30*/  DMUL R18, R12, R18 ;  /* 0x000000120c127228 */ /* 0x010fcc0000000000 */
[----:B-----5:R-:W-:Y:S02]  /*0b40*/  DFMA R24, R16, R14, R24 ;  /* 0x0000000e1018722b */ /* 0x020fe40000000018 */
[----:B---3--:R-:W-:-:S06]  /*0b50*/  DFMA R18, R14, R20, R18 ;  /* 0x000000140e12722b */ /* 0x008fcc0000000012 */
[----:B------:R-:W-:-:S08]  /*0b60*/  DMUL R24, R24, R24 ;  /* 0x0000001818187228 */ /* 0x000fd00000000000 */
[----:B------:R-:W-:-:S07]  /*0b70*/  DFMA R18, R24, R18, R22 ;  /* 0x000000121812722b */ /* 0x000fce0000000016 */
[----:B------:R1:W-:Y:S04]  /*0b80*/  STG.E.64 desc[UR4][R6.64], R18 ;  /* 0x0000001206007986 */ /* 0x0003e8000c101b04 */
.L_x_8:
[----:B------:R-:W-:Y:S05]  /*0b90*/  BSYNC.RECONVERGENT B0 ;  /* 0x0000000000007941 */ /* 0x000fea0003800200 */
.L_x_7:
[----:B------:R-:W2:Y:S01]  /*0ba0*/  LDC R13, c[0x0][0x394] ;  /* 0x0000e500ff0d7b82 */ /* 0x000ea20000000800 */
[----:B------:R-:W-:Y:S02]  /*0bb0*/  IADD3 R28, PT, PT, R28, 0x4, RZ ;  /* 0x000000041c1c7810 */ /* 0x000fe40007ffe0ff */
[----:B------:R-:W-:Y:S02]  /*0bc0*/  LEA R27, R3, R27, 0x2 ;  /* 0x0000001b031b7211 */ /* 0x000fe400078e10ff */
[----:B------:R-:W-:Y:S02]  /*0bd0*/  ISETP.NE.AND P0, PT, R28, RZ, PT ;  /* 0x000000ff1c00720c */ /* 0x000fe40003f05270 */
[----:B--2---:R-:W-:-:S11]  /*0be0*/  LEA R26, R13, R26, 0x2 ;  /* 0x0000001a0d1a7211 */ /* 0x004fd600078e10ff */
[----:B------:R-:W-:Y:S05]  /*0bf0*/  @P0 BRA `(.L_x_9) ;  /* 0xfffffff400b00947 */ /* 0x000fea000383ffff */
.L_x_0:
[----:B------:R-:W2:Y:S02]  /*0c00*/  LDC R12, c[0x0][0x390] ;  /* 0x0000e400ff0c7b82 */ /* 0x000ea40000000800 */
[----:B--2---:R-:W-:-:S13]  /*0c10*/  LOP3.LUT P0, R14, R12, 0x3, RZ, 0xc0, !PT ;  /* 0x000000030c0e7812 */ /* 0x004fda000780c0ff */
[----:B------:R-:W-:Y:S05]  /*0c20*/  @!P0 EXIT ;  /* 0x000000000000894d */ /* 0x000fea0003800000 */
[----:B------:R-:W-:-:S13]  /*0c30*/  ISETP.NE.AND P0, PT, R14, 0x1, PT ;  /* 0x000000010e00780c */ /* 0x000fda0003f05270 */
[----:B------:R-:W-:Y:S05]  /*0c40*/  @!P0 BRA `(.L_x_10) ;  /* 0x0000000400248947 */ /* 0x000fea0003800000 */
[----:B------:R-:W-:Y:S01]  /*0c50*/  IMAD R21, R3, R2, R0 ;  /* 0x0000000203157224 */ /* 0x000fe200078e0200 */
[----:B-1----:R-:W2:Y:S01]  /*0c60*/  LDG.E.64 R18, desc[UR4][R4.64] ;  /* 0x0000000404127981 */ /* 0x002ea2000c1e1b00 */
[----:B------:R-:W1:Y:S01]  /*0c70*/  LDCU.64 UR6, c[0x0][0x3d0] ;  /* 0x00007a00ff0677ac */ /* 0x000e620008000a00 */
[----:B0-----:R-:W0:Y:S01]  /*0c80*/  LDC.64 R16, c[0x0][0x3a8] ;  /* 0x0000ea00ff107b82 */ /* 0x001e220000000a00 */
[----:B------:R-:W-:-:S05]  /*0c90*/  IMAD.WIDE R20, R21, 0x8, R8 ;  /* 0x0000000815147825 */ /* 0x000fca00078e0208 */
[----:B------:R-:W2:Y:S01]  /*0ca0*/  LDG.E.64 R14, desc[UR4][R20.64] ;  /* 0x00000004140e7981 */ /* 0x000ea2000c1e1b00 */
[----:B------:R-:W-:Y:S01]  /*0cb0*/  BSSY.RECONVERGENT B0, `(.L_x_11) ;  /* 0x0000020000007945 */ /* 0x000fe20003800200 */
[----:B--2---:R-:W-:-:S08]  /*0cc0*/  DADD R14, R18, R14 ;  /* 0x00000000120e7229 */ /* 0x004fd0000000000e */
[----:B-1----:R-:W-:-:S08]  /*0cd0*/  DADD R14, R14, UR6 ;  /* 0x000000060e0e7e29 */ /* 0x002fd00008000000 */
[----:B0-----:R-:W-:-:S08]  /*0ce0*/  DFMA R22, R14, R16, 1 ;  /* 0x3ff000000e16742b */ /* 0x001fd00000000010 */
[----:B------:R-:W-:-:S06]  /*0cf0*/  DSETP.GTU.AND P0, PT, R22, R10, PT ;  /* 0x0000000a1600722a */ /* 0x000fcc0003f0c000 */
[----:B------:R-:W-:Y:S01]  /*0d00*/  DSETP.LTU.OR P0, PT, R22, 1, P0 ;  /* 0x3ff000001600742a */ /* 0x000fe20000709400 */
[----:B------:R-:W-:-:S13]  /*0d10*/  IMAD.WIDE R14, R3, 0x8, R20 ;  /* 0x00000008030e7825 */ /* 0x000fda00078e0214 */
[----:B------:R-:W-:Y:S05]  /*0d20*/  @P0 BRA `(.L_x_12) ;  /* 0x0000000000600947 */ /* 0x000fea0003800000 */
[----:B------:R-:W0:Y:S01]  /*0d30*/  LDC.64 R20, c[0x0][0x3b0] ;  /* 0x0000ec00ff147b82 */ /* 0x000e220000000a00 */
[----:B------:R-:W1:Y:S02]  /*0d40*/  F2I.F64.FLOOR R24, R22 ;  /* 0x0000001600187311 */ /* 0x000e640000305100 */
[----:B-1----:R-:W-:Y:S01]  /*0d50*/  IMAD R25, R2, R13, R24 ;  /* 0x0000000d02197224 */ /* 0x002fe200078e0218 */
[----:B------:R-:W-:-:S05]  /*0d60*/  IADD3 R28, PT, PT, R24, 0x1, RZ ;  /* 0x00000001181c7810 */ /* 0x000fca0007ffe0ff */
[----:B------:R-:W1:Y:S01]  /*0d70*/  I2F.F64 R18, R24 ;  /* 0x0000001800127312 */ /* 0x000e620000201c00 */
[----:B0-----:R-:W-:-:S07]  /*0d80*/  IMAD.WIDE R20, R25, 0x8, R20 ;  /* 0x0000000819147825 */ /* 0x001fce00078e0214 */
[----:B------:R-:W0:Y:S01]  /*0d90*/  I2F.F64 R28, R28 ;  /* 0x0000001c001c7312 */ /* 0x000e220000201c00 */
[----:B------:R-:W2:Y:S01]  /*0da0*/  LDG.E.64 R26, desc[UR4][R20.64+0x8] ;  /* 0x00000804141a7981 */ /* 0x000ea2000c1e1b00 */
[----:B-1----:R-:W-:-:S03]  /*0db0*/  DADD R18, R22, -R18 ;  /* 0x0000000016127229 */ /* 0x002fc60000000812 */
[----:B------:R-:W3:Y:S01]  /*0dc0*/  LDG.E.64 R20, desc[UR4][R20.64] ;  /* 0x0000000414147981 */ /* 0x000ee2000c1e1b00 */
[----:B0-----:R-:W-:Y:S01]  /*0dd0*/  DADD R28, -R22, R28 ;  /* 0x00000000161c7229 */ /* 0x001fe2000000011c */
[----:B------:R-:W0:Y:S02]  /*0de0*/  LDC.64 R22, c[0x0][0x388] ;  /* 0x0000e200ff167b82 */ /* 0x000e240000000a00 */
[----:B0-----:R-:W-:-:S05]  /*0df0*/  IMAD.WIDE R24, R25, 0x8, R22 ;  /* 0x0000000819187825 */ /* 0x001fca00078e0216 */
[----:B------:R-:W4:Y:S04]  /*0e00*/  LDG.E.64 R22, desc[UR4][R24.64+0x8] ;  /* 0x0000080418167981 */ /* 0x000f28000c1e1b00 */
[----:B------:R-:W4:Y:S01]  /*0e10*/  LDG.E.64 R24, desc[UR4][R24.64] ;  /* 0x0000000418187981 */ /* 0x000f22000c1e1b00 */
[----:B--2---:R-:W-:-:S08]  /*0e20*/  DMUL R26, R26, R18 ;  /* 0x000000121a1a7228 */ /* 0x004fd00000000000 */
[----:B---3--:R-:W-:Y:S02]  /*0e30*/  DFMA R20, R20, R28, R26 ;  /* 0x0000001c1414722b */ /* 0x008fe4000000001a */
[----:B------:R-:W2:Y:S01]  /*0e40*/  LDG.E.64 R26, desc[UR4][R6.64] ;  /* 0x00000004061a7981 */ /* 0x000ea2000c1e1b00 */
[----:B----4-:R-:W-:-:S05]  /*0e50*/  DMUL R22, R18, R22 ;  /* 0x0000001612167228 */ /* 0x010fca0000000000 */
[----:B------:R-:W-:-:S03]  /*0e60*/  DMUL R18, R20, R20 ;  /* 0x0000001414127228 */ /* 0x000fc60000000000 */
[----:B------:R-:W-:-:S08]  /*0e70*/  DFMA R22, R28, R24, R22 ;  /* 0x000000181c16722b */ /* 0x000fd00000000016 */
[----:B--2---:R-:W-:-:S07]  /*0e80*/  DFMA R22, R18, R22, R26 ;  /* 0x000000161216722b */ /* 0x004fce000000001a */
[----:B------:R0:W-:Y:S04]  /*0e90*/  STG.E.64 desc[UR4][R6.64], R22 ;  /* 0x0000001606007986 */ /* 0x0001e8000c101b04 */
[----:B------:R0:W5:Y:S02]  /*0ea0*/  LDG.E.64 R18, desc[UR4][R4.64] ;  /* 0x0000000404127981 */ /* 0x000164000c1e1b00 */
.L_x_12:
[----:B------:R-:W-:Y:S05]  /*0eb0*/  BSYNC.RECONVERGENT B0 ;  /* 0x0000000000007941 */ /* 0x000fea0003800200 */
.L_x_11:
        /* <DEDUP_REMOVED lines=8> */
[----:B------:R-:W1:Y:S01]  /*0f40*/  F2I.F64.FLOOR R18, R16 ;  /* 0x0000001000127311 */ /* 0x000e620000305100 */
[----:B------:R-:W2:Y:S01]  /*0f50*/  LDC.64 R26, c[0x0][0x3b0] ;  /* 0x0000ec00ff1a7b82 */ /* 0x000ea20000000a00 */
[----:B------:R-:W-:Y:S01]  /*0f60*/  IMAD R19, R2, R13, R13 ;  /* 0x0000000d02137224 */ /* 0x000fe200078e020d */
[----:B------:R-:W3:Y:S06]  /*0f70*/  LDG.E.64 R20, desc[UR4][R6.64] ;  /* 0x0000000406147981 */ /* 0x000eec000c1e1b00 */
[----:B------:R-:W4:Y:S01]  /*0f80*/  LDC.64 R28, c[0x0][0x388] ;  /* 0x0000e200ff1c7b82 */ /* 0x000f220000000a00 */
[C---:B-1----:R-:W-:Y:S01]  /*0f90*/  IADD3 R24, PT, PT, R18.reuse, 0x1, RZ ;  /* 0x0000000112187810 */ /* 0x042fe20007ffe0ff */
[----:B------:R-:W1:Y:S01]  /*0fa0*/  I2F.F64 R14, R18 ;  /* 0x00000012000e7312 */ /* 0x000e620000201c00 */
[----:B------:R-:W-:-:S07]  /*0fb0*/  IADD3 R19, PT, PT, R18, R19, RZ ;  /* 0x0000001312137210 */ /* 0x000fce0007ffe0ff */
[----:B------:R-:W5:Y:S01]  /*0fc0*/  I2F.F64 R24, R24 ;  /* 0x0000001800187312 */ /* 0x000f620000201c00 */
[----:B--2---:R-:W-:-:S05]  /*0fd0*/  IMAD.WIDE R26, R19, 0x8, R26 ;  /* 0x00000008131a7825 */ /* 0x004fca00078e021a */
[----:B0-----:R-:W2:Y:S01]  /*0fe0*/  LDG.E.64 R22, desc[UR4][R26.64+0x8] ;  /* 0x000008041a167981 */ /* 0x001ea2000c1e1b00 */
[----:B----4-:R-:W-:Y:S01]  /*0ff0*/  IMAD.WIDE R28, R19, 0x8, R28 ;  /* 0x00000008131c7825 */ /* 0x010fe200078e021c */
[----:B-1----:R-:W-:-:S04]  /*1000*/  DADD R14, R16, -R14 ;  /* 0x00000000100e7229 */ /* 0x002fc8000000080e */
[----:B------:R-:W4:Y:S01]  /*1010*/  LDG.E.64 R18, desc[UR4][R28.64] ;  /* 0x000000041c127981 */ /* 0x000f22000c1e1b00 */
[----:B-----5:R-:W-:-:S03]  /*1020*/  DADD R24, -R16, R24 ;  /* 0x0000000010187229 */ /* 0x020fc60000000118 */
[----:B------:R-:W5:Y:S04]  /*1030*/  LDG.E.64 R16, desc[UR4][R28.64+0x8] ;  /* 0x000008041c107981 */ /* 0x000f68000c1e1b00 */
[----:B------:R-:W3:Y:S01]  /*1040*/  LDG.E.64 R26, desc[UR4][R26.64] ;  /* 0x000000041a1a7981 */ /* 0x000ee2000c1e1b00 */
[----:B--2---:R-:W-:Y:S02]  /*1050*/  DMUL R22, R22, R14 ;  /* 0x0000000e16167228 */ /* 0x004fe40000000000 */
[----:B-----5:R-:W-:-:S06]  /*1060*/  DMUL R16, R14, R16 ;  /* 0x000000100e107228 */ /* 0x020fcc0000000000 */
[----:B---3--:R-:W-:Y:S02]  /*1070*/  DFMA R22, R26, R24, R22 ;  /* 0x000000181a16722b */ /* 0x008fe40000000016 */
[----:B----4-:R-:W-:-:S06]  /*1080*/  DFMA R16, R24, R18, R16 ;  /* 0x000000121810722b */ /* 0x010fcc0000000010 */
[----:B------:R-:W-:-:S08]  /*1090*/  DMUL R22, R22, R22 ;  /* 0x0000001616167228 */ /* 0x000fd00000000000 */
[----:B------:R-:W-:-:S07]  /*10a0*/  DFMA R16, R22, R16, R20 ;  /* 0x000000101610722b */ /* 0x000fce0000000014 */
[----:B------:R1:W-:Y:S04]  /*10b0*/  STG.E.64 desc[UR4][R6.64], R16 ;  /* 0x0000001006007986 */ /* 0x0003e8000c101b04 */
.L_x_14:
[----:B------:R-:W-:Y:S05]  /*10c0*/  BSYNC.RECONVERGENT B0 ;  /* 0x0000000000007941 */ /* 0x000fea0003800200 */
.L_x_13:
[----:B------:R-:W-:-:S07]  /*10d0*/  IADD3 R2, PT, PT, R2, 0x2, RZ ;  /* 0x0000000202027810 */ /* 0x000fce0007ffe0ff */
.L_x_10:
[----:B------:R-:W-:-:S04]  /*10e0*/  LOP3.LUT R12, R12, 0x1, RZ, 0xc0, !PT ;  /* 0x000000010c0c7812 */ /* 0x000fc800078ec0ff */
[----:B------:R-:W-:-:S13]  /*10f0*/  ISETP.NE.U32.AND P0, PT, R12, 0x1, PT ;  /* 0x000000010c00780c */ /* 0x000fda0003f05070 */
[----:B------:R-:W-:Y:S05]  /*1100*/  @P0 EXIT ;  /* 0x000000000000094d */ /* 0x000fea0003800000 */
[----:B------:R-:W-:Y:S01]  /*1110*/  IMAD R15, R3, R2, R0 ;  /* 0x00000002030f7224 */ /* 0x000fe200078e0200 */
[----:B0-----:R-:W2:Y:S01]  /*1120*/  LDG.E.64 R4, desc[UR4][R4.64] ;  /* 0x0000000404047981 */ /* 0x001ea2000c1e1b00 */
[----:B------:R-:W0:Y:S01]  /*1130*/  LDCU.64 UR6, c[0x0][0x3d0] ;  /* 0x00007a00ff0677ac */ /* 0x000e220008000a00 */
[----:B-1----:R-:W1:Y:S01]  /*1140*/  LDC.64 R16, c[0x0][0x3a8] ;  /* 0x0000ea00ff107b82 */ /* 0x002e620000000a00 */
[----:B------:R-:W-:-:S06]  /*1150*/  IMAD.WIDE R14, R15, 0x8, R8 ;  /* 0x000000080f0e7825 */ /* 0x000fcc00078e0208 */
[----:B------:R-:W2:Y:S02]  /*1160*/  LDG.E.64 R14, desc[UR4][R14.64] ;  /* 0x000000040e0e7981 */ /* 0x000ea4000c1e1b00 */
[----:B--2---:R-:W-:-:S08]  /*1170*/  DADD R8, R4, R14 ;  /* 0x0000000004087229 */ /* 0x004fd0000000000e */
[----:B0-----:R-:W-:-:S08]  /*1180*/  DADD R8, R8, UR6 ;  /* 0x0000000608087e29 */ /* 0x001fd00008000000 */
[----:B-1----:R-:W-:-:S08]  /*1190*/  DFMA R8, R8, R16, 1 ;  /* 0x3ff000000808742b */ /* 0x002fd00000000010 */
[----:B------:R-:W-:-:S06]  /*11a0*/  DSETP.GTU.AND P0, PT, R8, R10, PT ;  /* 0x0000000a0800722a */ /* 0x000fcc0003f0c000 */
[----:B------:R-:W-:-:S14]  /*11b0*/  DSETP.LTU.OR P0, PT, R8, 1, P0 ;  /* 0x3ff000000800742a */ /* 0x000fdc0000709400 */
[----:B------:R-:W-:Y:S05]  /*11c0*/  @P0 EXIT ;  /* 0x000000000000094d */ /* 0x000fea0003800000 */
[----:B------:R-:W0:Y:S01]  /*11d0*/  LDC.64 R16, c[0x0][0x3b0] ;  /* 0x0000ec00ff107b82 */ /* 0x000e220000000a00 */
[----:B------:R-:W1:Y:S07]  /*11e0*/  F2I.F64.FLOOR R0, R8 ;  /* 0x0000000800007311 */ /* 0x000e6e0000305100 */
[----:B------:R-:W2:Y:S01]  /*11f0*/  LDC.64 R22, c[0x0][0x388] ;  /* 0x0000e200ff167b82 */ /* 0x000ea20000000a00 */
[----:B-1----:R-:W-:Y:S02]  /*1200*/  IMAD R13, R2, R13, R0 ;  /* 0x0000000d020d7224 */ /* 0x002fe400078e0200 */
[----:B------:R-:W3:Y:S02]  /*1210*/  LDG.E.64 R2, desc[UR4][R6.64] ;  /* 0x0000000406027981 */ /* 0x000ee4000c1e1b00 */
[----:B0-----:R-:W-:-:S05]  /*1220*/  IMAD.WIDE R16, R13, 0x8, R16 ;  /* 0x000000080d107825 */ /* 0x001fca00078e0210 */
[----:B------:R-:W4:Y:S01]  /*1230*/  LDG.E.64 R4, desc[UR4][R16.64+0x8] ;  /* 0x0000080410047981 */ /* 0x000f22000c1e1b00 */
[----:B--2---:R-:W-:-:S03]  /*1240*/  IMAD.WIDE R22, R13, 0x8, R22 ;  /* 0x000000080d167825 */ /* 0x004fc600078e0216 */
[----:B------:R-:W2:Y:S04]  /*1250*/  LDG.E.64 R12, desc[UR4][R16.64] ;  /* 0x00000004100c7981 */ /* 0x000ea8000c1e1b00 */
[----:B------:R-:W5:Y:S04]  /*1260*/  LDG.E.64 R10, desc[UR4][R22.64+0x8] ;  /* 0x00000804160a7981 */ /* 0x000f68000c1e1b00 */
[----:B------:R-:W3:Y:S01]  /*1270*/  LDG.E.64 R14, desc[UR4][R22.64] ;  /* 0x00000004160e7981 */ /* 0x000ee2000c1e1b00 */
[----:B------:R-:W0:Y:S01]  /*1280*/  I2F.F64 R20, R0 ;  /* 0x0000000000147312 */ /* 0x000e220000201c00 */
[----:B------:R-:W-:-:S07]  /*1290*/  IADD3 R24, PT, PT, R0, 0x1, RZ ;  /* 0x0000000100187810 */ /* 0x000fce0007ffe0ff */
[----:B------:R-:W1:Y:S01]  /*12a0*/  I2F.F64 R18, R24 ;  /* 0x0000001800127312 */ /* 0x000e620000201c00 */
[C---:B0-----:R-:W-:Y:S02]  /*12b0*/  DADD R20, R8.reuse, -R20 ;  /* 0x0000000008147229 */ /* 0x041fe40000000814 */
[----:B-1----:R-:W-:-:S06]  /*12c0*/  DADD R18, -R8, R18 ;  /* 0x0000000008127229 */ /* 0x002fcc0000000112 */
[----:B----4-:R-:W-:-:S08]  /*12d0*/  DMUL R4, R4, R20 ;  /* 0x0000001404047228 */ /* 0x010fd00000000000 */
[----:B--2---:R-:W-:Y:S02]  /*12e0*/  DFMA R4, R12, R18, R4 ;  /* 0x000000120c04722b */ /* 0x004fe40000000004 */
[----:B-----5:R-:W-:-:S06]  /*12f0*/  DMUL R10, R20, R10 ;  /* 0x0000000a140a7228 */ /* 0x020fcc0000000000 */
[----:B------:R-:W-:Y:S02]  /*1300*/  DMUL R4, R4, R4 ;  /* 0x0000000404047228 */ /* 0x000fe40000000000 */
[----:B---3--:R-:W-:-:S08]  /*1310*/  DFMA R10, R18, R14, R10 ;  /* 0x0000000e120a722b */ /* 0x008fd0000000000a */
[----:B------:R-:W-:-:S07]  /*1320*/  DFMA R2, R4, R10, R2 ;  /* 0x0000000a0402722b */ /* 0x000fce0000000002 */
[----:B------:R-:W-:Y:S01]  /*1330*/  STG.E.64 desc[UR4][R6.64], R2 ;  /* 0x0000000206007986 */ /* 0x000fe2000c101b04 */
[----:B------:R-:W-:Y:S05]  /*1340*/  EXIT ;  /* 0x000000000000794d */ /* 0x000fea0003800000 */
.L_x_15:
[----:B------:R-:W-:-:S00]  /*1350*/  BRA `(.L_x_15) ;  /* 0xfffffffc00fc7947 */ /* 0x000fc0000383ffff */
[----:B------:R-:W-:-:S00]  /*1360*/  NOP ;  /* 0x0000000000007918 */ /* 0x000fc00000000000 */
        /* <DEDUP_REMOVED lines=9> */
.L_x_16:


//--------------------- .nv.shared.reserved.0     --------------------------
	.section	.nv.shared.reserved.0,"aw",@nobits
	.weak		__nv_reservedSMEM_offset_0_alias
	.size		__nv_reservedSMEM_offset_0_alias, 0, 64
	.other		__nv_reservedSMEM_offset_0_alias,@"STO_CUDA_RESERVED_SHARED STV_DEFAULT"
__nv_reservedSMEM_offset_0_alias:
	.zero		0
	.zero		64


//--------------------- .nv.constant0.das_low_res --------------------------
	.section	.nv.constant0.das_low_res,"a",@progbits
	.sectionflags	@""
	.align	4
.nv.constant0.das_low_res:
	.zero		984


//--------------------- SYMBOLS --------------------------

	.type		.nv.reservedSmem.offset0,@object
	.size		.nv.reservedSmem.offset0,0x4
